//
// Generated by NVIDIA NVVM Compiler
//
// Compiler Build ID: CL-36424714
// Cuda compilation tools, release 13.0, V13.0.88
// Based on NVVM 20.0.0
//

.version 9.0
.target sm_100
.address_size 64

	// .globl	_Z9reductionPfS_j
// _ZZ9reductionPfS_jE10partialSum has been demoted

.visible .entry _Z9reductionPfS_j(
	.param .u64 .ptr .align 1 _Z9reductionPfS_j_param_0,
	.param .u64 .ptr .align 1 _Z9reductionPfS_j_param_1,
	.param .u32 _Z9reductionPfS_j_param_2
)
{
	.reg .pred 	%p<6>;
	.reg .b32 	%r<23>;
	.reg .b32 	%f<7>;
	.reg .b64 	%rd<11>;
	// demoted variable
	.shared .align 4 .b8 _ZZ9reductionPfS_jE10partialSum[4096];
	ld.param.u64 	%rd2, [_Z9reductionPfS_j_param_0];
	ld.param.u64 	%rd3, [_Z9reductionPfS_j_param_1];
	ld.param.u32 	%r9, [_Z9reductionPfS_j_param_2];
	cvta.to.global.u64 	%rd1, %rd3;
	mov.u32 	%r1, %tid.x;
	mov.u32 	%r2, %ctaid.x;
	mov.u32 	%r22, %ntid.x;
	mul.lo.s32 	%r10, %r2, %r22;
	shl.b32 	%r11, %r10, 1;
	add.s32 	%r4, %r11, %r1;
	setp.ge.u32 	%p1, %r4, %r9;
	shl.b32 	%r12, %r1, 2;
	mov.u32 	%r13, _ZZ9reductionPfS_jE10partialSum;
	add.s32 	%r5, %r13, %r12;
	@%p1 bra 	$L__BB0_2;
	mul.wide.u32 	%rd4, %r4, 4;
	add.s64 	%rd5, %rd1, %rd4;
	ld.global.f32 	%f1, [%rd5];
	st.shared.f32 	[%r5], %f1;
	bra.uni 	$L__BB0_3;
$L__BB0_2:
	mov.b32 	%r14, 0;
	st.shared.u32 	[%r5], %r14;
$L__BB0_3:
	add.s32 	%r6, %r4, %r22;
	setp.ge.u32 	%p2, %r6, %r9;
	@%p2 bra 	$L__BB0_5;
	mul.wide.u32 	%rd6, %r6, 4;
	add.s64 	%rd7, %rd1, %rd6;
	ld.global.f32 	%f2, [%rd7];
	shl.b32 	%r18, %r22, 2;
	add.s32 	%r19, %r5, %r18;
	st.shared.f32 	[%r19], %f2;
	bra.uni 	$L__BB0_6;
$L__BB0_5:
	shl.b32 	%r15, %r22, 2;
	add.s32 	%r16, %r5, %r15;
	mov.b32 	%r17, 0;
	st.shared.u32 	[%r16], %r17;
$L__BB0_6:
	bar.sync 	0;
$L__BB0_7:
	setp.ge.u32 	%p3, %r1, %r22;
	@%p3 bra 	$L__BB0_9;
	shl.b32 	%r20, %r22, 2;
	add.s32 	%r21, %r5, %r20;
	ld.shared.f32 	%f3, [%r21];
	ld.shared.f32 	%f4, [%r5];
	add.f32 	%f5, %f3, %f4;
	st.shared.f32 	[%r5], %f5;
$L__BB0_9:
	bar.sync 	0;
	shr.u32 	%r8, %r22, 1;
	setp.gt.u32 	%p4, %r22, 1;
	mov.u32 	%r22, %r8;
	@%p4 bra 	$L__BB0_7;
	setp.ne.s32 	%p5, %r1, 0;
	@%p5 bra 	$L__BB0_12;
	ld.shared.f32 	%f6, [_ZZ9reductionPfS_jE10partialSum];
	cvta.to.global.u64 	%rd8, %rd2;
	mul.wide.u32 	%rd9, %r2, 4;
	add.s64 	%rd10, %rd8, %rd9;
	st.global.f32 	[%rd10], %f6;
$L__BB0_12:
	ret;

}


// ===== COMPILED SASS (sm_100) =====

	.target	sm_100

	.elftype	@"ET_EXEC"


//--------------------- .note.nv.tkinfo           --------------------------
	.section	.note.nv.tkinfo,"",@"SHT_NOTE"
	.sectionflags	@"SHF_NOTE_NV_TKINFO"
	.tkinfo
        /*0018*/ 	.word	0x00000002
        /*0030*/ 	.string	""
        /*0030*/ 	.string	"ptxas"
        /*0030*/ 	.string	"Cuda compilation tools, release 13.0, V13.0.88"
        /*0030*/ 	.string	"Build cuda_13.0.r13.0/compiler.36424714_0"
        /*0030*/ 	.string	"-arch sm_100 -m 64 "



//--------------------- .note.nv.cuinfo           --------------------------
	.section	.note.nv.cuinfo,"",@"SHT_NOTE"
	.sectionflags	@"SHF_NOTE_NV_CUINFO"
        /*0018*/ 	.short	0x0002
        /*001a*/ 	.short	0x0064
        /*001c*/ 	.short	0x0082
	.zero		2


//--------------------- .nv.info                  --------------------------
	.section	.nv.info,"",@"SHT_CUDA_INFO"
	.align	4


	//----- nvinfo : EIATTR_REGCOUNT
	.align		4
        /*0000*/ 	.byte	0x04, 0x2f
        /*0002*/ 	.short	(.L_1 - .L_0)
	.align		4
.L_0:
        /*0004*/ 	.word	index@(_Z9reductionPfS_j)
        /*0008*/ 	.word	0x0000000c


	//----- nvinfo : EIATTR_FRAME_SIZE
	.align		4
.L_1:
        /*000c*/ 	.byte	0x04, 0x11
        /*000e*/ 	.short	(.L_3 - .L_2)
	.align		4
.L_2:
        /*0010*/ 	.word	index@(_Z9reductionPfS_j)
        /*0014*/ 	.word	0x00000000


	//----- nvinfo : EIATTR_MIN_STACK_SIZE
	.align		4
.L_3:
        /*0018*/ 	.byte	0x04, 0x12
        /*001a*/ 	.short	(.L_5 - .L_4)
	.align		4
.L_4:
        /*001c*/ 	.word	index@(_Z9reductionPfS_j)
        /*0020*/ 	.word	0x00000000
.L_5:


//--------------------- .nv.compat                --------------------------
	.section	.nv.compat,"",@"SHT_CUDA_COMPAT_INFO"
	.align	4
        /*0000*/ 	.byte	0x02, 0x09, 0x00, 0x00, 0x02, 0x02, 0x01, 0x00, 0x02, 0x05, 0x05, 0x00, 0x03, 0x07, 0x01, 0x01
        /*0010*/ 	.byte	0x02, 0x03, 0x00, 0x00, 0x02, 0x06, 0x01, 0x00, 0x04, 0x0b, 0x08, 0x00, 0x09, 0x00, 0x00, 0x00
        /*0020*/ 	.byte	0x00, 0x00, 0x00, 0x00


//--------------------- .nv.info._Z9reductionPfS_j --------------------------
	.section	.nv.info._Z9reductionPfS_j,"",@"SHT_CUDA_INFO"
	.sectionflags	@""
	.align	4


	//----- nvinfo : EIATTR_CUDA_API_VERSION
	.align		4
        /*0000*/ 	.byte	0x04, 0x37
        /*0002*/ 	.short	(.L_7 - .L_6)
.L_6:
        /*0004*/ 	.word	0x00000082


	//----- nvinfo : EIATTR_KPARAM_INFO
	.align		4
.L_7:
        /*0008*/ 	.byte	0x04, 0x17
        /*000a*/ 	.short	(.L_9 - .L_8)
.L_8:
        /*000c*/ 	.word	0x00000000
        /*0010*/ 	.short	0x0002
        /*0012*/ 	.short	0x0010
        /*0014*/ 	.byte	0x00, 0xf0, 0x11, 0x00


	//----- nvinfo : EIATTR_KPARAM_INFO
	.align		4
.L_9:
        /*0018*/ 	.byte	0x04, 0x17
        /*001a*/ 	.short	(.L_11 - .L_10)
.L_10:
        /*001c*/ 	.word	0x00000000
        /*0020*/ 	.short	0x0001
        /*0022*/ 	.short	0x0008
        /*0024*/ 	.byte	0x00, 0xf5, 0x21, 0x00


	//----- nvinfo : EIATTR_KPARAM_INFO
	.align		4
.L_11:
        /*0028*/ 	.byte	0x04, 0x17
        /*002a*/ 	.short	(.L_13 - .L_12)
.L_12:
        /*002c*/ 	.word	0x00000000
        /*0030*/ 	.short	0x0000
        /*0032*/ 	.short	0x0000
        /*0034*/ 	.byte	0x00, 0xf5, 0x21, 0x00


	//----- nvinfo : EIATTR_SPARSE_MMA_MASK
	.align		4
.L_13:
        /*0038*/ 	.byte	0x03, 0x50
        /*003a*/ 	.short	0x0000


	//----- nvinfo : EIATTR_MAXREG_COUNT
	.align		4
        /*003c*/ 	.byte	0x03, 0x1b
        /*003e*/ 	.short	0x00ff


	//----- nvinfo : EIATTR_NUM_BARRIERS
	.align		4
        /*0040*/ 	.byte	0x02, 0x4c
        /*0042*/ 	.byte	0x01
	.zero		1


	//----- nvinfo : EIATTR_MERCURY_ISA_VERSION
	.align		4
        /*0044*/ 	.byte	0x03, 0x5f
        /*0046*/ 	.short	0x0101


	//----- nvinfo : EIATTR_VRC_CTA_INIT_COUNT
	.align		4
        /*0048*/ 	.byte	0x02, 0x4a
	.zero		1
	.zero		1


	//----- nvinfo : EIATTR_EXIT_INSTR_OFFSETS
	.align		4
        /*004c*/ 	.byte	0x04, 0x1c
        /*004e*/ 	.short	(.L_15 - .L_14)


	//   ....[0]....
.L_14:
        /*0050*/ 	.word	0x000002c0


	//   ....[1]....
        /*0054*/ 	.word	0x00000340


	//----- nvinfo : EIATTR_CRS_STACK_SIZE
	.align		4
.L_15:
        /*0058*/ 	.byte	0x04, 0x1e
        /*005a*/ 	.short	(.L_17 - .L_16)
.L_16:
        /*005c*/ 	.word	0x00000000


	//----- nvinfo : EIATTR_CBANK_PARAM_SIZE
	.align		4
.L_17:
        /*0060*/ 	.byte	0x03, 0x19
        /*0062*/ 	.short	0x0014


	//----- nvinfo : EIATTR_PARAM_CBANK
	.align		4
        /*0064*/ 	.byte	0x04, 0x0a
        /*0066*/ 	.short	(.L_19 - .L_18)
	.align		4
.L_18:
        /*0068*/ 	.word	index@(.nv.constant0._Z9reductionPfS_j)
        /*006c*/ 	.short	0x0380
        /*006e*/ 	.short	0x0014


	//----- nvinfo : EIATTR_SW_WAR
	.align		4
.L_19:
        /*0070*/ 	.byte	0x04, 0x36
        /*0072*/ 	.short	(.L_21 - .L_20)
.L_20:
        /*0074*/ 	.word	0x00000008
.L_21:


//--------------------- .nv.callgraph             --------------------------
	.section	.nv.callgraph,"",@"SHT_CUDA_CALLGRAPH"
	.align	4
	.sectionentsize	8
	.align		4
        /*0000*/ 	.word	0x00000000
	.align		4
        /*0004*/ 	.word	0xffffffff
	.align		4
        /*0008*/ 	.word	0x00000000
	.align		4
        /*000c*/ 	.word	0xfffffffe
	.align		4
        /*0010*/ 	.word	0x00000000
	.align		4
        /*0014*/ 	.word	0xfffffffd
	.align		4
        /*0018*/ 	.word	0x00000000
	.align		4
        /*001c*/ 	.word	0xfffffffc


//--------------------- .text._Z9reductionPfS_j   --------------------------
	.section	.text._Z9reductionPfS_j,"ax",@progbits
	.align	128
        .global         _Z9reductionPfS_j
        .type           _Z9reductionPfS_j,@function
        .size           _Z9reductionPfS_j,(.L_x_5 - _Z9reductionPfS_j)
        .other          _Z9reductionPfS_j,@"STO_CUDA_ENTRY STV_DEFAULT"
_Z9reductionPfS_j:
.text._Z9reductionPfS_j:
[----:B------:R-:W-:Y:S01]  /*0000*/  LDC R1, c[0x0][0x37c] ;  /* 0x0000df00ff017b82 */ /* 0x000fe20000000800 */
[----:B------:R-:W0:Y:S01]  /*0010*/  S2R R9, SR_CTAID.X ;  /* 0x0000000000097919 */ /* 0x000e220000002500 */
[----:B------:R-:W0:Y:S01]  /*0020*/  LDCU UR8, c[0x0][0x360] ;  /* 0x00006c00ff0877ac */ /* 0x000e220008000800 */
[----:B------:R-:W1:Y:S01]  /*0030*/  S2R R4, SR_TID.X ;  /* 0x0000000000047919 */ /* 0x000e620000002100 */
[----:B------:R-:W2:Y:S01]  /*0040*/  LDCU UR9, c[0x0][0x390] ;  /* 0x00007200ff0977ac */ /* 0x000ea20008000800 */
[----:B------:R-:W3:Y:S01]  /*0050*/  LDCU.64 UR6, c[0x0][0x358] ;  /* 0x00006b00ff0677ac */ /* 0x000ee20008000a00 */
[----:B0-----:R-:W-:-:S04]  /*0060*/  IMAD R0, R9, UR8, RZ ;  /* 0x0000000809007c24 */ /* 0x001fc8000f8e02ff */
[----:B-1----:R-:W-:-:S05]  /*0070*/  IMAD R5, R0, 0x2, R4 ;  /* 0x0000000200057824 */ /* 0x002fca00078e0204 */
[----:B--2---:R-:W-:-:S13]  /*0080*/  ISETP.GE.U32.AND P0, PT, R5, UR9, PT ;  /* 0x0000000905007c0c */ /* 0x004fda000bf06070 */
[----:B------:R-:W0:Y:S02]  /*0090*/  @!P0 LDC.64 R2, c[0x0][0x388] ;  /* 0x0000e200ff028b82 */ /* 0x000e240000000a00 */
[----:B0-----:R-:W-:-:S06]  /*00a0*/  @!P0 IMAD.WIDE.U32 R2, R5, 0x4, R2 ;  /* 0x0000000405028825 */ /* 0x001fcc00078e0002 */
[----:B---3--:R-:W2:Y:S01]  /*00b0*/  @!P0 LDG.E R3, desc[UR6][R2.64] ;  /* 0x0000000602038981 */ /* 0x008ea2000c1e1900 */
[----:B------:R-:W0:Y:S01]  /*00c0*/  S2UR UR5, SR_CgaCtaId ;  /* 0x00000000000579c3 */ /* 0x000e220000008800 */
[----:B------:R-:W-:Y:S01]  /*00d0*/  UMOV UR4, 0x400 ;  /* 0x0000040000047882 */ /* 0x000fe20000000000 */
[----:B------:R-:W-:Y:S01]  /*00e0*/  IMAD.U32 R7, RZ, RZ, UR8 ;  /* 0x00000008ff077e24 */ /* 0x000fe2000f8e00ff */
[----:B------:R-:W-:Y:S04]  /*00f0*/  BSSY.RECONVERGENT B0, `(.L_x_0) ;  /* 0x0000010000007945 */ /* 0x000fe80003800200 */
[----:B------:R-:W-:Y:S01]  /*0100*/  IADD3 R5, PT, PT, R5, R7, RZ ;  /* 0x0000000705057210 */ /* 0x000fe20007ffe0ff */
[----:B0-----:R-:W-:-:S06]  /*0110*/  ULEA UR4, UR5, UR4, 0x18 ;  /* 0x0000000405047291 */ /* 0x001fcc000f8ec0ff */
[----:B------:R-:W-:-:S05]  /*0120*/  LEA R0, R4, UR4, 0x2 ;  /* 0x0000000404007c11 */ /* 0x000fca000f8e10ff */
[----:B--2---:R0:W-:Y:S04]  /*0130*/  @!P0 STS [R0], R3 ;  /* 0x0000000300008388 */ /* 0x0041e80000000800 */
[----:B------:R0:W-:Y:S01]  /*0140*/  @P0 STS [R0], RZ ;  /* 0x000000ff00000388 */ /* 0x0001e20000000800 */
[----:B------:R-:W-:-:S13]  /*0150*/  ISETP.GE.U32.AND P0, PT, R5, UR9, PT ;  /* 0x0000000905007c0c */ /* 0x000fda000bf06070 */
[----:B0-----:R-:W-:Y:S05]  /*0160*/  @P0 BRA `(.L_x_1) ;  /* 0x0000000000180947 */ /* 0x001fea0003800000 */
[----:B------:R-:W0:Y:S02]  /*0170*/  LDC.64 R2, c[0x0][0x388] ;  /* 0x0000e200ff027b82 */ /* 0x000e240000000a00 */
[----:B0-----:R-:W-:-:S06]  /*0180*/  IMAD.WIDE.U32 R2, R5, 0x4, R2 ;  /* 0x0000000405027825 */ /* 0x001fcc00078e0002 */
[----:B------:R-:W2:Y:S01]  /*0190*/  LDG.E R2, desc[UR6][R2.64] ;  /* 0x0000000602027981 */ /* 0x000ea2000c1e1900 */
[----:B------:R-:W-:-:S05]  /*01a0*/  IMAD R5, R7, 0x4, R0 ;  /* 0x0000000407057824 */ /* 0x000fca00078e0200 */
[----:B--2---:R1:W-:Y:S01]  /*01b0*/  STS [R5], R2 ;  /* 0x0000000205007388 */ /* 0x0043e20000000800 */
[----:B------:R-:W-:Y:S05]  /*01c0*/  BRA `(.L_x_2) ;  /* 0x0000000000087947 */ /* 0x000fea0003800000 */
.L_x_1:
[----:B------:R-:W-:-:S05]  /*01d0*/  LEA R2, R7, R0, 0x2 ;  /* 0x0000000007027211 */ /* 0x000fca00078e10ff */
[----:B------:R0:W-:Y:S02]  /*01e0*/  STS [R2], RZ ;  /* 0x000000ff02007388 */ /* 0x0001e40000000800 */
.L_x_2:
[----:B------:R-:W-:Y:S05]  /*01f0*/  BSYNC.RECONVERGENT B0 ;  /* 0x0000000000007941 */ /* 0x000fea0003800200 */
.L_x_0:
[----:B------:R-:W-:Y:S06]  /*0200*/  BAR.SYNC.DEFER_BLOCKING 0x0 ;  /* 0x0000000000007b1d */ /* 0x000fec0000010000 */
.L_x_3:
[----:B------:R-:W-:-:S13]  /*0210*/  ISETP.GE.U32.AND P0, PT, R4, R7, PT ;  /* 0x000000070400720c */ /* 0x000fda0003f06070 */
[----:B01----:R-:W-:Y:S01]  /*0220*/  @!P0 IMAD R2, R7, 0x4, R0 ;  /* 0x0000000407028824 */ /* 0x003fe200078e0200 */
[----:B------:R-:W-:Y:S05]  /*0230*/  @!P0 LDS R3, [R0] ;  /* 0x0000000000038984 */ /* 0x000fea0000000800 */
[----:B------:R-:W0:Y:S02]  /*0240*/  @!P0 LDS R2, [R2] ;  /* 0x0000000002028984 */ /* 0x000e240000000800 */
[----:B0-----:R-:W-:-:S05]  /*0250*/  @!P0 FADD R3, R2, R3 ;  /* 0x0000000302038221 */ /* 0x001fca0000000000 */
[----:B------:R2:W-:Y:S01]  /*0260*/  @!P0 STS [R0], R3 ;  /* 0x0000000300008388 */ /* 0x0005e20000000800 */
[----:B------:R-:W-:Y:S01]  /*0270*/  BAR.SYNC.DEFER_BLOCKING 0x0 ;  /* 0x0000000000007b1d */ /* 0x000fe20000010000 */
[----:B------:R-:W-:Y:S02]  /*0280*/  ISETP.GT.U32.AND P0, PT, R7, 0x1, PT ;  /* 0x000000010700780c */ /* 0x000fe40003f04070 */
[----:B------:R-:W-:-:S11]  /*0290*/  SHF.R.U32.HI R7, RZ, 0x1, R7 ;  /* 0x00000001ff077819 */ /* 0x000fd60000011607 */
[----:B--2---:R-:W-:Y:S05]  /*02a0*/  @P0 BRA `(.L_x_3) ;  /* 0xfffffffc00d80947 */ /* 0x004fea000383ffff */
[----:B------:R-:W-:-:S13]  /*02b0*/  ISETP.NE.AND P0, PT, R4, RZ, PT ;  /* 0x000000ff0400720c */ /* 0x000fda0003f05270 */
[----:B------:R-:W-:Y:S05]  /*02c0*/  @P0 EXIT ;  /* 0x000000000000094d */ /* 0x000fea0003800000 */
[----:B------:R-:W0:Y:S01]  /*02d0*/  S2UR UR5, SR_CgaCtaId ;  /* 0x00000000000579c3 */ /* 0x000e220000008800 */
[----:B------:R-:W-:-:S07]  /*02e0*/  UMOV UR4, 0x400 ;  /* 0x0000040000047882 */ /* 0x000fce0000000000 */
[----:B------:R-:W1:Y:S01]  /*02f0*/  LDC.64 R2, c[0x0][0x380] ;  /* 0x0000e000ff027b82 */ /* 0x000e620000000a00 */
[----:B0-----:R-:W-:Y:S01]  /*0300*/  ULEA UR4, UR5, UR4, 0x18 ;  /* 0x0000000405047291 */ /* 0x001fe2000f8ec0ff */
[----:B-1----:R-:W-:-:S08]  /*0310*/  IMAD.WIDE.U32 R2, R9, 0x4, R2 ;  /* 0x0000000409027825 */ /* 0x002fd000078e0002 */
[----:B------:R-:W0:Y:S04]  /*0320*/  LDS R5, [UR4] ;  /* 0x00000004ff057984 */ /* 0x000e280008000800 */
[----:B0-----:R-:W-:Y:S01]  /*0330*/  STG.E desc[UR6][R2.64], R5 ;  /* 0x0000000502007986 */ /* 0x001fe2000c101906 */
[----:B------:R-:W-:Y:S05]  /*0340*/  EXIT ;  /* 0x000000000000794d */ /* 0x000fea0003800000 */
.L_x_4:
[----:B------:R-:W-:-:S00]  /*0350*/  BRA `(.L_x_4) ;  /* 0xfffffffc00fc7947 */ /* 0x000fc0000383ffff */
[----:B------:R-:W-:-:S00]  /*0360*/  NOP ;  /* 0x0000000000007918 */ /* 0x000fc00000000000 */
        /* <DEDUP_REMOVED lines=9> */
.L_x_5:


//--------------------- .nv.shared._Z9reductionPfS_j --------------------------
	.section	.nv.shared._Z9reductionPfS_j,"aw",@nobits
	.sectionflags	@""
	.align	4
.nv.shared._Z9reductionPfS_j:
	.zero		5120


//--------------------- .nv.shared.reserved.0     --------------------------
	.section	.nv.shared.reserved.0,"aw",@nobits
	.weak		__nv_reservedSMEM_offset_0_alias
	.size		__nv_reservedSMEM_offset_0_alias, 0, 64
	.other		__nv_reservedSMEM_offset_0_alias,@"STO_CUDA_RESERVED_SHARED STV_DEFAULT"
__nv_reservedSMEM_offset_0_alias:
	.zero		0
	.zero		64


//--------------------- .nv.constant0._Z9reductionPfS_j --------------------------
	.section	.nv.constant0._Z9reductionPfS_j,"a",@progbits
	.sectionflags	@""
	.align	4
.nv.constant0._Z9reductionPfS_j:
	.zero		916


//--------------------- SYMBOLS --------------------------

	.type		.nv.reservedSmem.offset0,@object
	.size		.nv.reservedSmem.offset0,0x4
	.type		.nv.reservedSmem.cap,@object
	.size		.nv.reservedSmem.cap,0x4
